//
// Generated by NVIDIA NVVM Compiler
//
// Compiler Build ID: CL-36424714
// Cuda compilation tools, release 13.0, V13.0.88
// Based on NVVM 20.0.0
//

.version 9.0
.target sm_100
.address_size 64

	// .globl	_Z14print_from_gpuv
.extern .func  (.param .b32 func_retval0) vprintf
(
	.param .b64 vprintf_param_0,
	.param .b64 vprintf_param_1
)
;
.global .align 1 .b8 $str[54] = {72, 101, 108, 108, 111, 32, 87, 111, 114, 108, 100, 33, 32, 102, 114, 111, 109, 32, 116, 104, 114, 101, 97, 100, 32, 91, 37, 100, 44, 37, 100, 93, 32, 32, 32, 32, 32, 32, 32, 32, 32, 70, 114, 111, 109, 32, 100, 101, 118, 105, 99, 101, 10};

.visible .entry _Z14print_from_gpuv()
{
	.local .align 8 .b8 	__local_depot0[8];
	.reg .b64 	%SP;
	.reg .b64 	%SPL;
	.reg .b32 	%r<5>;
	.reg .b64 	%rd<5>;

	mov.u64 	%SPL, __local_depot0;
	cvta.local.u64 	%SP, %SPL;
	add.u64 	%rd1, %SP, 0;
	add.u64 	%rd2, %SPL, 0;
	mov.u32 	%r1, %tid.x;
	mov.u32 	%r2, %ctaid.x;
	st.local.v2.u32 	[%rd2], {%r1, %r2};
	mov.u64 	%rd3, $str;
	cvta.global.u64 	%rd4, %rd3;
	{ // callseq 0, 0
	.param .b64 param0;
	st.param.b64 	[param0], %rd4;
	.param .b64 param1;
	st.param.b64 	[param1], %rd1;
	.param .b32 retval0;
	call.uni (retval0), 
	vprintf, 
	(
	param0, 
	param1
	);
	ld.param.b32 	%r3, [retval0];
	} // callseq 0
	ret;

}


// ===== COMPILED SASS (sm_100) =====

	.target	sm_100

	.elftype	@"ET_EXEC"


//--------------------- .note.nv.tkinfo           --------------------------
	.section	.note.nv.tkinfo,"",@"SHT_NOTE"
	.sectionflags	@"SHF_NOTE_NV_TKINFO"
	.tkinfo
        /*0018*/ 	.word	0x00000002
        /*0030*/ 	.string	""
        /*0030*/ 	.string	"ptxas"
        /*0030*/ 	.string	"Cuda compilation tools, release 13.0, V13.0.88"
        /*0030*/ 	.string	"Build cuda_13.0.r13.0/compiler.36424714_0"
        /*0030*/ 	.string	"-arch sm_100 -m 64 "



//--------------------- .note.nv.cuinfo           --------------------------
	.section	.note.nv.cuinfo,"",@"SHT_NOTE"
	.sectionflags	@"SHF_NOTE_NV_CUINFO"
        /*0018*/ 	.short	0x0002
        /*001a*/ 	.short	0x0064
        /*001c*/ 	.short	0x0082
	.zero		2


//--------------------- .nv.info                  --------------------------
	.section	.nv.info,"",@"SHT_CUDA_INFO"
	.align	4


	//----- nvinfo : EIATTR_REGCOUNT
	.align		4
        /*0000*/ 	.byte	0x04, 0x2f
        /*0002*/ 	.short	(.L_2 - .L_1)
	.align		4
.L_1:
        /*0004*/ 	.word	index@(_Z14print_from_gpuv)
        /*0008*/ 	.word	0x00000018


	//----- nvinfo : EIATTR_FRAME_SIZE
	.align		4
.L_2:
        /*000c*/ 	.byte	0x04, 0x11
        /*000e*/ 	.short	(.L_4 - .L_3)
	.align		4
.L_3:
        /*0010*/ 	.word	index@(_Z14print_from_gpuv)
        /*0014*/ 	.word	0x00000008


	//----- nvinfo : EIATTR_MIN_STACK_SIZE
	.align		4
.L_4:
        /*0018*/ 	.byte	0x04, 0x12
        /*001a*/ 	.short	(.L_6 - .L_5)
	.align		4
.L_5:
        /*001c*/ 	.word	index@(_Z14print_from_gpuv)
        /*0020*/ 	.word	0x00000008
.L_6:


//--------------------- .nv.compat                --------------------------
	.section	.nv.compat,"",@"SHT_CUDA_COMPAT_INFO"
	.align	4
        /*0000*/ 	.byte	0x02, 0x09, 0x00, 0x00, 0x02, 0x02, 0x01, 0x00, 0x02, 0x05, 0x05, 0x00, 0x03, 0x07, 0x01, 0x01
        /*0010*/ 	.byte	0x02, 0x03, 0x00, 0x00, 0x02, 0x06, 0x01, 0x00, 0x04, 0x0b, 0x08, 0x00, 0x09, 0x00, 0x00, 0x00
        /*0020*/ 	.byte	0x00, 0x00, 0x00, 0x00


//--------------------- .nv.info._Z14print_from_gpuv --------------------------
	.section	.nv.info._Z14print_from_gpuv,"",@"SHT_CUDA_INFO"
	.sectionflags	@""
	.align	4


	//----- nvinfo : EIATTR_CUDA_API_VERSION
	.align		4
        /*0000*/ 	.byte	0x04, 0x37
        /*0002*/ 	.short	(.L_8 - .L_7)
.L_7:
        /*0004*/ 	.word	0x00000082


	//----- nvinfo : EIATTR_SPARSE_MMA_MASK
	.align		4
.L_8:
        /*0008*/ 	.byte	0x03, 0x50
        /*000a*/ 	.short	0x0000


	//----- nvinfo : EIATTR_MAXREG_COUNT
	.align		4
        /*000c*/ 	.byte	0x03, 0x1b
        /*000e*/ 	.short	0x00ff


	//----- nvinfo : EIATTR_EXTERNS
	.align		4
        /*0010*/ 	.byte	0x04, 0x0f
        /*0012*/ 	.short	(.L_10 - .L_9)


	//   ....[0]....
	.align		4
.L_9:
        /*0014*/ 	.word	index@(vprintf)


	//----- nvinfo : EIATTR_MERCURY_ISA_VERSION
	.align		4
.L_10:
        /*0018*/ 	.byte	0x03, 0x5f
        /*001a*/ 	.short	0x0101


	//----- nvinfo : EIATTR_VRC_CTA_INIT_COUNT
	.align		4
        /*001c*/ 	.byte	0x02, 0x4a
	.zero		1
	.zero		1


	//----- nvinfo : EIATTR_SYSCALL_OFFSETS
	.align		4
        /*0020*/ 	.byte	0x04, 0x46
        /*0022*/ 	.short	(.L_12 - .L_11)


	//   ....[0]....
.L_11:
        /*0024*/ 	.word	0x000000f0


	//----- nvinfo : EIATTR_EXIT_INSTR_OFFSETS
	.align		4
.L_12:
        /*0028*/ 	.byte	0x04, 0x1c
        /*002a*/ 	.short	(.L_14 - .L_13)


	//   ....[0]....
.L_13:
        /*002c*/ 	.word	0x00000100


	//----- nvinfo : EIATTR_SW_WAR
	.align		4
.L_14:
        /*0030*/ 	.byte	0x04, 0x36
        /*0032*/ 	.short	(.L_16 - .L_15)
.L_15:
        /*0034*/ 	.word	0x00000008
.L_16:


//--------------------- .nv.callgraph             --------------------------
	.section	.nv.callgraph,"",@"SHT_CUDA_CALLGRAPH"
	.align	4
	.sectionentsize	8
	.align		4
        /*0000*/ 	.word	0x00000000
	.align		4
        /*0004*/ 	.word	0xffffffff
	.align		4
        /*0008*/ 	.word	index@(_Z14print_from_gpuv)
	.align		4
        /*000c*/ 	.word	index@(vprintf)
	.align		4
        /*0010*/ 	.word	0x00000000
	.align		4
        /*0014*/ 	.word	0xfffffffe
	.align		4
        /*0018*/ 	.word	0x00000000
	.align		4
        /*001c*/ 	.word	0xfffffffd
	.align		4
        /*0020*/ 	.word	0x00000000
	.align		4
        /*0024*/ 	.word	0xfffffffc


//--------------------- .nv.constant4             --------------------------
	.section	.nv.constant4,"a",@progbits
	.align	8
	.align		8
.nv.constant4:
        /*0000*/ 	.dword	vprintf
	.align		8
        /*0008*/ 	.dword	$str


//--------------------- .text._Z14print_from_gpuv --------------------------
	.section	.text._Z14print_from_gpuv,"ax",@progbits
	.align	128
        .global         _Z14print_from_gpuv
        .type           _Z14print_from_gpuv,@function
        .size           _Z14print_from_gpuv,(.L_x_2 - _Z14print_from_gpuv)
        .other          _Z14print_from_gpuv,@"STO_CUDA_ENTRY STV_DEFAULT"
_Z14print_from_gpuv:
.text._Z14print_from_gpuv:
[----:B------:R-:W0:Y:S01]  /*0000*/  LDC R1, c[0x0][0x37c] ;  /* 0x0000df00ff017b82 */ /* 0x000e220000000800 */
[----:B------:R-:W1:Y:S01]  /*0010*/  S2R R8, SR_TID.X ;  /* 0x0000000000087919 */ /* 0x000e620000002100 */
[----:B0-----:R-:W-:Y:S01]  /*0020*/  VIADD R1, R1, 0xfffffff8 ;  /* 0xfffffff801017836 */ /* 0x001fe20000000000 */
[----:B------:R-:W-:Y:S01]  /*0030*/  MOV R0, 0x0 ;  /* 0x0000000000007802 */ /* 0x000fe20000000f00 */
[----:B------:R-:W0:Y:S01]  /*0040*/  LDCU UR4, c[0x0][0x2f8] ;  /* 0x00005f00ff0477ac */ /* 0x000e220008000800 */
[----:B------:R-:W1:Y:S03]  /*0050*/  S2R R9, SR_CTAID.X ;  /* 0x0000000000097919 */ /* 0x000e660000002500 */
[----:B------:R2:W3:Y:S01]  /*0060*/  LDC.64 R2, c[0x4][R0] ;  /* 0x0100000000027b82 */ /* 0x0004e20000000a00 */
[----:B------:R-:W4:Y:S01]  /*0070*/  LDCU.64 UR6, c[0x4][0x8] ;  /* 0x01000100ff0677ac */ /* 0x000f220008000a00 */
[----:B------:R-:W5:Y:S01]  /*0080*/  LDCU UR5, c[0x0][0x2fc] ;  /* 0x00005f80ff0577ac */ /* 0x000f620008000800 */
[----:B0-----:R-:W-:Y:S01]  /*0090*/  IADD3 R6, P0, PT, R1, UR4, RZ ;  /* 0x0000000401067c10 */ /* 0x001fe2000ff1e0ff */
[----:B----4-:R-:W-:Y:S01]  /*00a0*/  IMAD.U32 R4, RZ, RZ, UR6 ;  /* 0x00000006ff047e24 */ /* 0x010fe2000f8e00ff */
[----:B------:R-:W-:-:S03]  /*00b0*/  MOV R5, UR7 ;  /* 0x0000000700057c02 */ /* 0x000fc60008000f00 */
[----:B-----5:R-:W-:Y:S01]  /*00c0*/  IMAD.X R7, RZ, RZ, UR5, P0 ;  /* 0x00000005ff077e24 */ /* 0x020fe200080e06ff */
[----:B-1----:R2:W-:Y:S07]  /*00d0*/  STL.64 [R1], R8 ;  /* 0x0000000801007387 */ /* 0x0025ee0000100a00 */
[----:B------:R-:W-:-:S07]  /*00e0*/  LEPC R20, `(.L_x_0) ;  /* 0x000000001014794e */ /* 0x000fce0000000000 */
[----:B--23--:R-:W-:Y:S05]  /*00f0*/  CALL.ABS.NOINC R2 ;  /* 0x0000000002007343 */ /* 0x00cfea0003c00000 */
.L_x_0:
[----:B------:R-:W-:Y:S05]  /*0100*/  EXIT ;  /* 0x000000000000794d */ /* 0x000fea0003800000 */
.L_x_1:
[----:B------:R-:W-:-:S00]  /*0110*/  BRA `(.L_x_1) ;  /* 0xfffffffc00fc7947 */ /* 0x000fc0000383ffff */
[----:B------:R-:W-:-:S00]  /*0120*/  NOP ;  /* 0x0000000000007918 */ /* 0x000fc00000000000 */
        /* <DEDUP_REMOVED lines=13> */
.L_x_2:


//--------------------- .nv.global.init           --------------------------
	.section	.nv.global.init,"aw",@progbits
.nv.global.init:
	.type		$str,@object
	.size		$str,(.L_0 - $str)
$str:
        /*0000*/ 	.byte	0x48, 0x65, 0x6c, 0x6c, 0x6f, 0x20, 0x57, 0x6f, 0x72, 0x6c, 0x64, 0x21, 0x20, 0x66, 0x72, 0x6f
        /*0010*/ 	.byte	0x6d, 0x20, 0x74, 0x68, 0x72, 0x65, 0x61, 0x64, 0x20, 0x5b, 0x25, 0x64, 0x2c, 0x25, 0x64, 0x5d
        /*0020*/ 	.byte	0x20, 0x20, 0x20, 0x20, 0x20, 0x20, 0x20, 0x20, 0x20, 0x46, 0x72, 0x6f, 0x6d, 0x20, 0x64, 0x65
        /*0030*/ 	.byte	0x76, 0x69, 0x63, 0x65, 0x0a, 0x00
.L_0:


//--------------------- .nv.shared.reserved.0     --------------------------
	.section	.nv.shared.reserved.0,"aw",@nobits
	.weak		__nv_reservedSMEM_offset_0_alias
	.size		__nv_reservedSMEM_offset_0_alias, 0, 64
	.other		__nv_reservedSMEM_offset_0_alias,@"STO_CUDA_RESERVED_SHARED STV_DEFAULT"
__nv_reservedSMEM_offset_0_alias:
	.zero		0
	.zero		64


//--------------------- .nv.constant0._Z14print_from_gpuv --------------------------
	.section	.nv.constant0._Z14print_from_gpuv,"a",@progbits
	.sectionflags	@""
	.align	4
.nv.constant0._Z14print_from_gpuv:
	.zero		896


//--------------------- SYMBOLS --------------------------

	.type		.nv.reservedSmem.offset0,@object
	.size		.nv.reservedSmem.offset0,0x4
	.type		vprintf,@function
